//
// Generated by NVIDIA NVVM Compiler
//
// Compiler Build ID: CL-36424714
// Cuda compilation tools, release 13.0, V13.0.88
// Based on NVVM 20.0.0
//

.version 9.0
.target sm_100
.address_size 64

	// .globl	_Z6kerneliiPKfPf

.visible .entry _Z6kerneliiPKfPf(
	.param .u32 _Z6kerneliiPKfPf_param_0,
	.param .u32 _Z6kerneliiPKfPf_param_1,
	.param .u64 .ptr .align 1 _Z6kerneliiPKfPf_param_2,
	.param .u64 .ptr .align 1 _Z6kerneliiPKfPf_param_3
)
{
	.reg .pred 	%p<11>;
	.reg .b32 	%r<43>;
	.reg .b32 	%f<50>;
	.reg .b64 	%rd<37>;
	.reg .b64 	%fd<52>;

	ld.param.u32 	%r20, [_Z6kerneliiPKfPf_param_0];
	ld.param.u32 	%r19, [_Z6kerneliiPKfPf_param_1];
	ld.param.u64 	%rd7, [_Z6kerneliiPKfPf_param_2];
	ld.param.u64 	%rd6, [_Z6kerneliiPKfPf_param_3];
	cvta.to.global.u64 	%rd1, %rd7;
	mov.u32 	%r21, %tid.x;
	mov.u32 	%r22, %ntid.x;
	mov.u32 	%r23, %ctaid.x;
	mad.lo.s32 	%r1, %r22, %r23, %r21;
	mov.u32 	%r24, %tid.y;
	mov.u32 	%r25, %ntid.y;
	mov.u32 	%r26, %ctaid.y;
	mad.lo.s32 	%r27, %r25, %r26, %r24;
	max.s32 	%r28, %r1, %r27;
	setp.ge.s32 	%p1, %r28, %r20;
	@%p1 bra 	$L__BB0_15;
	setp.lt.s32 	%p2, %r19, 1;
	mov.f32 	%f49, 0f00000000;
	@%p2 bra 	$L__BB0_14;
	mul.lo.s32 	%r3, %r19, %r1;
	mul.lo.s32 	%r4, %r19, %r27;
	and.b32  	%r5, %r19, 7;
	setp.lt.u32 	%p3, %r19, 8;
	mov.f64 	%fd51, 0d0000000000000000;
	mov.b32 	%r41, 0;
	@%p3 bra 	$L__BB0_5;
	and.b32  	%r41, %r19, 2147483640;
	neg.s32 	%r39, %r41;
	add.s64 	%rd2, %rd1, 16;
	mul.wide.u32 	%rd8, %r4, 4;
	add.s64 	%rd36, %rd2, %rd8;
	mov.f64 	%fd51, 0d0000000000000000;
	mov.u32 	%r38, %r3;
$L__BB0_4:
	.pragma "nounroll";
	mul.wide.s32 	%rd9, %r38, 4;
	add.s64 	%rd10, %rd2, %rd9;
	ld.global.f32 	%f4, [%rd10+-16];
	ld.global.f32 	%f5, [%rd36+-16];
	mul.f32 	%f6, %f4, %f5;
	cvt.f64.f32 	%fd16, %f6;
	add.f64 	%fd17, %fd51, %fd16;
	ld.global.f32 	%f7, [%rd10+-12];
	ld.global.f32 	%f8, [%rd36+-12];
	mul.f32 	%f9, %f7, %f8;
	cvt.f64.f32 	%fd18, %f9;
	add.f64 	%fd19, %fd17, %fd18;
	ld.global.f32 	%f10, [%rd10+-8];
	ld.global.f32 	%f11, [%rd36+-8];
	mul.f32 	%f12, %f10, %f11;
	cvt.f64.f32 	%fd20, %f12;
	add.f64 	%fd21, %fd19, %fd20;
	ld.global.f32 	%f13, [%rd10+-4];
	ld.global.f32 	%f14, [%rd36+-4];
	mul.f32 	%f15, %f13, %f14;
	cvt.f64.f32 	%fd22, %f15;
	add.f64 	%fd23, %fd21, %fd22;
	ld.global.f32 	%f16, [%rd10];
	ld.global.f32 	%f17, [%rd36];
	mul.f32 	%f18, %f16, %f17;
	cvt.f64.f32 	%fd24, %f18;
	add.f64 	%fd25, %fd23, %fd24;
	ld.global.f32 	%f19, [%rd10+4];
	ld.global.f32 	%f20, [%rd36+4];
	mul.f32 	%f21, %f19, %f20;
	cvt.f64.f32 	%fd26, %f21;
	add.f64 	%fd27, %fd25, %fd26;
	ld.global.f32 	%f22, [%rd10+8];
	ld.global.f32 	%f23, [%rd36+8];
	mul.f32 	%f24, %f22, %f23;
	cvt.f64.f32 	%fd28, %f24;
	add.f64 	%fd29, %fd27, %fd28;
	ld.global.f32 	%f25, [%rd10+12];
	ld.global.f32 	%f26, [%rd36+12];
	mul.f32 	%f27, %f25, %f26;
	cvt.f64.f32 	%fd30, %f27;
	add.f64 	%fd51, %fd29, %fd30;
	add.s32 	%r39, %r39, 8;
	add.s32 	%r38, %r38, 8;
	add.s64 	%rd36, %rd36, 32;
	setp.ne.s32 	%p4, %r39, 0;
	@%p4 bra 	$L__BB0_4;
$L__BB0_5:
	setp.eq.s32 	%p5, %r5, 0;
	@%p5 bra 	$L__BB0_13;
	and.b32  	%r13, %r19, 3;
	setp.lt.u32 	%p6, %r5, 4;
	@%p6 bra 	$L__BB0_8;
	add.s32 	%r30, %r41, %r3;
	mul.wide.s32 	%rd11, %r30, 4;
	add.s64 	%rd12, %rd1, %rd11;
	ld.global.f32 	%f28, [%rd12];
	add.s32 	%r31, %r41, %r4;
	mul.wide.u32 	%rd13, %r31, 4;
	add.s64 	%rd14, %rd1, %rd13;
	ld.global.f32 	%f29, [%rd14];
	mul.f32 	%f30, %f28, %f29;
	cvt.f64.f32 	%fd32, %f30;
	add.f64 	%fd33, %fd51, %fd32;
	ld.global.f32 	%f31, [%rd12+4];
	cvt.u64.u32 	%rd15, %r4;
	cvt.u64.u32 	%rd16, %r41;
	add.s64 	%rd17, %rd16, %rd15;
	shl.b64 	%rd18, %rd17, 2;
	add.s64 	%rd19, %rd1, %rd18;
	ld.global.f32 	%f32, [%rd19+4];
	mul.f32 	%f33, %f31, %f32;
	cvt.f64.f32 	%fd34, %f33;
	add.f64 	%fd35, %fd33, %fd34;
	ld.global.f32 	%f34, [%rd12+8];
	ld.global.f32 	%f35, [%rd19+8];
	mul.f32 	%f36, %f34, %f35;
	cvt.f64.f32 	%fd36, %f36;
	add.f64 	%fd37, %fd35, %fd36;
	ld.global.f32 	%f37, [%rd12+12];
	ld.global.f32 	%f38, [%rd19+12];
	mul.f32 	%f39, %f37, %f38;
	cvt.f64.f32 	%fd38, %f39;
	add.f64 	%fd51, %fd37, %fd38;
	add.s32 	%r41, %r41, 4;
$L__BB0_8:
	setp.eq.s32 	%p7, %r13, 0;
	@%p7 bra 	$L__BB0_13;
	setp.eq.s32 	%p8, %r13, 1;
	@%p8 bra 	$L__BB0_11;
	add.s32 	%r32, %r41, %r3;
	mul.wide.s32 	%rd20, %r32, 4;
	add.s64 	%rd21, %rd1, %rd20;
	ld.global.f32 	%f40, [%rd21];
	add.s32 	%r33, %r41, %r4;
	mul.wide.u32 	%rd22, %r33, 4;
	add.s64 	%rd23, %rd1, %rd22;
	ld.global.f32 	%f41, [%rd23];
	mul.f32 	%f42, %f40, %f41;
	cvt.f64.f32 	%fd40, %f42;
	add.f64 	%fd41, %fd51, %fd40;
	ld.global.f32 	%f43, [%rd21+4];
	cvt.u64.u32 	%rd24, %r4;
	cvt.u64.u32 	%rd25, %r41;
	add.s64 	%rd26, %rd25, %rd24;
	shl.b64 	%rd27, %rd26, 2;
	add.s64 	%rd28, %rd1, %rd27;
	ld.global.f32 	%f44, [%rd28+4];
	mul.f32 	%f45, %f43, %f44;
	cvt.f64.f32 	%fd42, %f45;
	add.f64 	%fd51, %fd41, %fd42;
	add.s32 	%r41, %r41, 2;
$L__BB0_11:
	and.b32  	%r34, %r19, 1;
	setp.eq.b32 	%p9, %r34, 1;
	not.pred 	%p10, %p9;
	@%p10 bra 	$L__BB0_13;
	add.s32 	%r35, %r41, %r3;
	mul.wide.s32 	%rd29, %r35, 4;
	add.s64 	%rd30, %rd1, %rd29;
	ld.global.f32 	%f46, [%rd30];
	add.s32 	%r36, %r41, %r4;
	mul.wide.u32 	%rd31, %r36, 4;
	add.s64 	%rd32, %rd1, %rd31;
	ld.global.f32 	%f47, [%rd32];
	mul.f32 	%f48, %f46, %f47;
	cvt.f64.f32 	%fd43, %f48;
	add.f64 	%fd51, %fd51, %fd43;
$L__BB0_13:
	cvt.rn.f32.f64 	%f49, %fd51;
$L__BB0_14:
	mad.lo.s32 	%r37, %r20, %r27, %r1;
	cvta.to.global.u64 	%rd33, %rd6;
	mul.wide.s32 	%rd34, %r37, 4;
	add.s64 	%rd35, %rd33, %rd34;
	st.global.f32 	[%rd35], %f49;
$L__BB0_15:
	ret;

}


// ===== COMPILED SASS (sm_100) =====

	.target	sm_100

	.elftype	@"ET_EXEC"


//--------------------- .note.nv.tkinfo           --------------------------
	.section	.note.nv.tkinfo,"",@"SHT_NOTE"
	.sectionflags	@"SHF_NOTE_NV_TKINFO"
	.tkinfo
        /*0018*/ 	.word	0x00000002
        /*0030*/ 	.string	""
        /*0030*/ 	.string	"ptxas"
        /*0030*/ 	.string	"Cuda compilation tools, release 13.0, V13.0.88"
        /*0030*/ 	.string	"Build cuda_13.0.r13.0/compiler.36424714_0"
        /*0030*/ 	.string	"-arch sm_100 -m 64 "



//--------------------- .note.nv.cuinfo           --------------------------
	.section	.note.nv.cuinfo,"",@"SHT_NOTE"
	.sectionflags	@"SHF_NOTE_NV_CUINFO"
        /*0018*/ 	.short	0x0002
        /*001a*/ 	.short	0x0064
        /*001c*/ 	.short	0x0082
	.zero		2


//--------------------- .nv.info                  --------------------------
	.section	.nv.info,"",@"SHT_CUDA_INFO"
	.align	4


	//----- nvinfo : EIATTR_REGCOUNT
	.align		4
        /*0000*/ 	.byte	0x04, 0x2f
        /*0002*/ 	.short	(.L_1 - .L_0)
	.align		4
.L_0:
        /*0004*/ 	.word	index@(_Z6kerneliiPKfPf)
        /*0008*/ 	.word	0x00000020


	//----- nvinfo : EIATTR_FRAME_SIZE
	.align		4
.L_1:
        /*000c*/ 	.byte	0x04, 0x11
        /*000e*/ 	.short	(.L_3 - .L_2)
	.align		4
.L_2:
        /*0010*/ 	.word	index@(_Z6kerneliiPKfPf)
        /*0014*/ 	.word	0x00000000


	//----- nvinfo : EIATTR_MIN_STACK_SIZE
	.align		4
.L_3:
        /*0018*/ 	.byte	0x04, 0x12
        /*001a*/ 	.short	(.L_5 - .L_4)
	.align		4
.L_4:
        /*001c*/ 	.word	index@(_Z6kerneliiPKfPf)
        /*0020*/ 	.word	0x00000000
.L_5:


//--------------------- .nv.compat                --------------------------
	.section	.nv.compat,"",@"SHT_CUDA_COMPAT_INFO"
	.align	4
        /*0000*/ 	.byte	0x02, 0x09, 0x00, 0x00, 0x02, 0x02, 0x01, 0x00, 0x02, 0x05, 0x05, 0x00, 0x03, 0x07, 0x01, 0x01
        /*0010*/ 	.byte	0x02, 0x03, 0x00, 0x00, 0x02, 0x06, 0x01, 0x00, 0x04, 0x0b, 0x08, 0x00, 0x01, 0x00, 0x00, 0x00
        /*0020*/ 	.byte	0x00, 0x00, 0x00, 0x00


//--------------------- .nv.info._Z6kerneliiPKfPf --------------------------
	.section	.nv.info._Z6kerneliiPKfPf,"",@"SHT_CUDA_INFO"
	.sectionflags	@""
	.align	4


	//----- nvinfo : EIATTR_CUDA_API_VERSION
	.align		4
        /*0000*/ 	.byte	0x04, 0x37
        /*0002*/ 	.short	(.L_7 - .L_6)
.L_6:
        /*0004*/ 	.word	0x00000082


	//----- nvinfo : EIATTR_KPARAM_INFO
	.align		4
.L_7:
        /*0008*/ 	.byte	0x04, 0x17
        /*000a*/ 	.short	(.L_9 - .L_8)
.L_8:
        /*000c*/ 	.word	0x00000000
        /*0010*/ 	.short	0x0003
        /*0012*/ 	.short	0x0010
        /*0014*/ 	.byte	0x00, 0xf5, 0x21, 0x00


	//----- nvinfo : EIATTR_KPARAM_INFO
	.align		4
.L_9:
        /*0018*/ 	.byte	0x04, 0x17
        /*001a*/ 	.short	(.L_11 - .L_10)
.L_10:
        /*001c*/ 	.word	0x00000000
        /*0020*/ 	.short	0x0002
        /*0022*/ 	.short	0x0008
        /*0024*/ 	.byte	0x00, 0xf5, 0x21, 0x00


	//----- nvinfo : EIATTR_KPARAM_INFO
	.align		4
.L_11:
        /*0028*/ 	.byte	0x04, 0x17
        /*002a*/ 	.short	(.L_13 - .L_12)
.L_12:
        /*002c*/ 	.word	0x00000000
        /*0030*/ 	.short	0x0001
        /*0032*/ 	.short	0x0004
        /*0034*/ 	.byte	0x00, 0xf0, 0x11, 0x00


	//----- nvinfo : EIATTR_KPARAM_INFO
	.align		4
.L_13:
        /*0038*/ 	.byte	0x04, 0x17
        /*003a*/ 	.short	(.L_15 - .L_14)
.L_14:
        /*003c*/ 	.word	0x00000000
        /*0040*/ 	.short	0x0000
        /*0042*/ 	.short	0x0000
        /*0044*/ 	.byte	0x00, 0xf0, 0x11, 0x00


	//----- nvinfo : EIATTR_SPARSE_MMA_MASK
	.align		4
.L_15:
        /*0048*/ 	.byte	0x03, 0x50
        /*004a*/ 	.short	0x0000


	//----- nvinfo : EIATTR_MAXREG_COUNT
	.align		4
        /*004c*/ 	.byte	0x03, 0x1b
        /*004e*/ 	.short	0x00ff


	//----- nvinfo : EIATTR_MERCURY_ISA_VERSION
	.align		4
        /*0050*/ 	.byte	0x03, 0x5f
        /*0052*/ 	.short	0x0101


	//----- nvinfo : EIATTR_VRC_CTA_INIT_COUNT
	.align		4
        /*0054*/ 	.byte	0x02, 0x4a
	.zero		1
	.zero		1


	//----- nvinfo : EIATTR_EXIT_INSTR_OFFSETS
	.align		4
        /*0058*/ 	.byte	0x04, 0x1c
        /*005a*/ 	.short	(.L_17 - .L_16)


	//   ....[0]....
.L_16:
        /*005c*/ 	.word	0x000000c0


	//   ....[1]....
        /*0060*/ 	.word	0x00000a30


	//----- nvinfo : EIATTR_CBANK_PARAM_SIZE
	.align		4
.L_17:
        /*0064*/ 	.byte	0x03, 0x19
        /*0066*/ 	.short	0x0018


	//----- nvinfo : EIATTR_PARAM_CBANK
	.align		4
        /*0068*/ 	.byte	0x04, 0x0a
        /*006a*/ 	.short	(.L_19 - .L_18)
	.align		4
.L_18:
        /*006c*/ 	.word	index@(.nv.constant0._Z6kerneliiPKfPf)
        /*0070*/ 	.short	0x0380
        /*0072*/ 	.short	0x0018


	//----- nvinfo : EIATTR_SW_WAR
	.align		4
.L_19:
        /*0074*/ 	.byte	0x04, 0x36
        /*0076*/ 	.short	(.L_21 - .L_20)
.L_20:
        /*0078*/ 	.word	0x00000008
.L_21:


//--------------------- .nv.callgraph             --------------------------
	.section	.nv.callgraph,"",@"SHT_CUDA_CALLGRAPH"
	.align	4
	.sectionentsize	8
	.align		4
        /*0000*/ 	.word	0x00000000
	.align		4
        /*0004*/ 	.word	0xffffffff
	.align		4
        /*0008*/ 	.word	0x00000000
	.align		4
        /*000c*/ 	.word	0xfffffffe
	.align		4
        /*0010*/ 	.word	0x00000000
	.align		4
        /*0014*/ 	.word	0xfffffffd
	.align		4
        /*0018*/ 	.word	0x00000000
	.align		4
        /*001c*/ 	.word	0xfffffffc


//--------------------- .text._Z6kerneliiPKfPf    --------------------------
	.section	.text._Z6kerneliiPKfPf,"ax",@progbits
	.align	128
        .global         _Z6kerneliiPKfPf
        .type           _Z6kerneliiPKfPf,@function
        .size           _Z6kerneliiPKfPf,(.L_x_7 - _Z6kerneliiPKfPf)
        .other          _Z6kerneliiPKfPf,@"STO_CUDA_ENTRY STV_DEFAULT"
_Z6kerneliiPKfPf:
.text._Z6kerneliiPKfPf:
[----:B------:R-:W-:Y:S01]  /*0000*/  LDC R1, c[0x0][0x37c] ;  /* 0x0000df00ff017b82 */ /* 0x000fe20000000800 */
[----:B------:R-:W0:Y:S01]  /*0010*/  S2R R4, SR_TID.X ;  /* 0x0000000000047919 */ /* 0x000e220000002100 */
[----:B------:R-:W0:Y:S01]  /*0020*/  LDCU UR4, c[0x0][0x360] ;  /* 0x00006c00ff0477ac */ /* 0x000e220008000800 */
[----:B------:R-:W0:Y:S01]  /*0030*/  S2R R3, SR_CTAID.X ;  /* 0x0000000000037919 */ /* 0x000e220000002500 */
[----:B------:R-:W1:Y:S01]  /*0040*/  LDCU UR5, c[0x0][0x364] ;  /* 0x00006c80ff0577ac */ /* 0x000e620008000800 */
[----:B------:R-:W1:Y:S01]  /*0050*/  S2R R0, SR_TID.Y ;  /* 0x0000000000007919 */ /* 0x000e620000002200 */
[----:B------:R-:W2:Y:S01]  /*0060*/  LDCU UR9, c[0x0][0x380] ;  /* 0x00007000ff0977ac */ /* 0x000ea20008000800 */
[----:B------:R-:W1:Y:S01]  /*0070*/  S2R R5, SR_CTAID.Y ;  /* 0x0000000000057919 */ /* 0x000e620000002600 */
[----:B0-----:R-:W-:Y:S02]  /*0080*/  IMAD R4, R3, UR4, R4 ;  /* 0x0000000403047c24 */ /* 0x001fe4000f8e0204 */
[----:B-1----:R-:W-:-:S05]  /*0090*/  IMAD R3, R5, UR5, R0 ;  /* 0x0000000505037c24 */ /* 0x002fca000f8e0200 */
[----:B------:R-:W-:-:S04]  /*00a0*/  VIMNMX R0, PT, PT, R4, R3, !PT ;  /* 0x0000000304007248 */ /* 0x000fc80007fe0100 */
[----:B--2---:R-:W-:-:S13]  /*00b0*/  ISETP.GE.AND P0, PT, R0, UR9, PT ;  /* 0x0000000900007c0c */ /* 0x004fda000bf06270 */
[----:B------:R-:W-:Y:S05]  /*00c0*/  @P0 EXIT ;  /* 0x000000000000094d */ /* 0x000fea0003800000 */
[----:B------:R-:W0:Y:S01]  /*00d0*/  LDCU UR6, c[0x0][0x384] ;  /* 0x00007080ff0677ac */ /* 0x000e220008000800 */
[----:B------:R-:W-:Y:S01]  /*00e0*/  HFMA2 R15, -RZ, RZ, 0, 0 ;  /* 0x00000000ff0f7431 */ /* 0x000fe200000001ff */
[----:B------:R-:W1:Y:S01]  /*00f0*/  LDCU.64 UR10, c[0x0][0x358] ;  /* 0x00006b00ff0a77ac */ /* 0x000e620008000a00 */
[----:B0-----:R-:W-:-:S09]  /*0100*/  UISETP.GE.AND UP0, UPT, UR6, 0x1, UPT ;  /* 0x000000010600788c */ /* 0x001fd2000bf06270 */
[----:B-1----:R-:W-:Y:S05]  /*0110*/  BRA.U !UP0, `(.L_x_0) ;  /* 0x0000000908347547 */ /* 0x002fea000b800000 */
[----:B------:R-:W-:Y:S02]  /*0120*/  UISETP.GE.U32.AND UP1, UPT, UR6, 0x8, UPT ;  /* 0x000000080600788c */ /* 0x000fe4000bf26070 */
[----:B------:R-:W-:Y:S01]  /*0130*/  IMAD R2, R4, UR6, RZ ;  /* 0x0000000604027c24 */ /* 0x000fe2000f8e02ff */
[----:B------:R-:W-:Y:S02]  /*0140*/  ULOP3.LUT UR7, UR6, 0x7, URZ, 0xc0, !UPT ;  /* 0x0000000706077892 */ /* 0x000fe4000f8ec0ff */
[----:B------:R-:W-:Y:S01]  /*0150*/  IMAD R0, R3, UR6, RZ ;  /* 0x0000000603007c24 */ /* 0x000fe2000f8e02ff */
[----:B------:R-:W-:Y:S01]  /*0160*/  CS2R R14, SRZ ;  /* 0x00000000000e7805 */ /* 0x000fe2000001ff00 */
[----:B------:R-:W-:Y:S01]  /*0170*/  UMOV UR4, URZ ;  /* 0x000000ff00047c82 */ /* 0x000fe20008000000 */
[----:B------:R-:W-:Y:S01]  /*0180*/  UISETP.NE.AND UP0, UPT, UR7, URZ, UPT ;  /* 0x000000ff0700728c */ /* 0x000fe2000bf05270 */
[----:B------:R-:W-:Y:S10]  /*0190*/  BRA.U !UP1, `(.L_x_1) ;  /* 0x0000000109ec7547 */ /* 0x000ff4000b800000 */
[----:B------:R-:W0:Y:S01]  /*01a0*/  LDCU.64 UR4, c[0x0][0x388] ;  /* 0x00007100ff0477ac */ /* 0x000e220008000a00 */
[----:B------:R-:W-:Y:S02]  /*01b0*/  MOV R5, R2 ;  /* 0x0000000200057202 */ /* 0x000fe40000000f00 */
[----:B------:R-:W-:Y:S01]  /*01c0*/  CS2R R14, SRZ ;  /* 0x00000000000e7805 */ /* 0x000fe2000001ff00 */
[----:B0-----:R-:W-:-:S04]  /*01d0*/  UIADD3 UR4, UP1, UPT, UR4, 0x10, URZ ;  /* 0x0000001004047890 */ /* 0x001fc8000ff3e0ff */
[----:B------:R-:W-:Y:S02]  /*01e0*/  UIADD3.X UR5, UPT, UPT, URZ, UR5, URZ, UP1, !UPT ;  /* 0x00000005ff057290 */ /* 0x000fe40008ffe4ff */
[----:B------:R-:W-:Y:S01]  /*01f0*/  MOV R12, UR4 ;  /* 0x00000004000c7c02 */ /* 0x000fe20008000f00 */
[----:B------:R-:W-:-:S03]  /*0200*/  ULOP3.LUT UR4, UR6, 0x7ffffff8, URZ, 0xc0, !UPT ;  /* 0x7ffffff806047892 */ /* 0x000fc6000f8ec0ff */
[----:B------:R-:W-:Y:S01]  /*0210*/  MOV R13, UR5 ;  /* 0x00000005000d7c02 */ /* 0x000fe20008000f00 */
[----:B------:R-:W-:Y:S02]  /*0220*/  UIADD3 UR5, UPT, UPT, -UR4, URZ, URZ ;  /* 0x000000ff04057290 */ /* 0x000fe4000fffe1ff */
[----:B------:R-:W-:-:S03]  /*0230*/  IMAD.WIDE.U32 R6, R0, 0x4, R12 ;  /* 0x0000000400067825 */ /* 0x000fc600078e000c */
[----:B------:R-:W-:Y:S02]  /*0240*/  MOV R10, R6 ;  /* 0x00000006000a7202 */ /* 0x000fe40000000f00 */
[----:B------:R-:W-:-:S07]  /*0250*/  MOV R11, R7 ;  /* 0x00000007000b7202 */ /* 0x000fce0000000f00 */
.L_x_2:
[----:B------:R-:W-:Y:S01]  /*0260*/  IMAD.WIDE R26, R5, 0x4, R12 ;  /* 0x00000004051a7825 */ /* 0x000fe200078e020c */
[----:B------:R-:W2:Y:S04]  /*0270*/  LDG.E R21, desc[UR10][R10.64+-0x10] ;  /* 0xfffff00a0a157981 */ /* 0x000ea8000c1e1900 */
[----:B------:R-:W2:Y:S04]  /*0280*/  LDG.E R20, desc[UR10][R26.64+-0x10] ;  /* 0xfffff00a1a147981 */ /* 0x000ea8000c1e1900 */
[----:B------:R-:W3:Y:S04]  /*0290*/  LDG.E R19, desc[UR10][R26.64+-0xc] ;  /* 0xfffff40a1a137981 */ /* 0x000ee8000c1e1900 */
[----:B------:R-:W3:Y:S04]  /*02a0*/  LDG.E R18, desc[UR10][R10.64+-0xc] ;  /* 0xfffff40a0a127981 */ /* 0x000ee8000c1e1900 */
[----:B------:R-:W4:Y:S04]  /*02b0*/  LDG.E R16, desc[UR10][R26.64+-0x8] ;  /* 0xfffff80a1a107981 */ /* 0x000f28000c1e1900 */
[----:B------:R-:W4:Y:S04]  /*02c0*/  LDG.E R17, desc[UR10][R10.64+-0x8] ;  /* 0xfffff80a0a117981 */ /* 0x000f28000c1e1900 */
[----:B------:R-:W5:Y:S04]  /*02d0*/  LDG.E R24, desc[UR10][R26.64+-0x4] ;  /* 0xfffffc0a1a187981 */ /* 0x000f68000c1e1900 */
[----:B------:R-:W5:Y:S04]  /*02e0*/  LDG.E R25, desc[UR10][R10.64+-0x4] ;  /* 0xfffffc0a0a197981 */ /* 0x000f68000c1e1900 */
[----:B------:R-:W5:Y:S04]  /*02f0*/  LDG.E R6, desc[UR10][R26.64] ;  /* 0x0000000a1a067981 */ /* 0x000f68000c1e1900 */
[----:B------:R-:W5:Y:S04]  /*0300*/  LDG.E R7, desc[UR10][R10.64] ;  /* 0x0000000a0a077981 */ /* 0x000f68000c1e1900 */
[----:B------:R-:W5:Y:S04]  /*0310*/  LDG.E R8, desc[UR10][R26.64+0x4] ;  /* 0x0000040a1a087981 */ /* 0x000f68000c1e1900 */
[----:B------:R-:W5:Y:S04]  /*0320*/  LDG.E R9, desc[UR10][R10.64+0x4] ;  /* 0x0000040a0a097981 */ /* 0x000f68000c1e1900 */
[----:B------:R-:W5:Y:S04]  /*0330*/  LDG.E R22, desc[UR10][R26.64+0xc] ;  /* 0x00000c0a1a167981 */ /* 0x000f68000c1e1900 */
[----:B------:R-:W5:Y:S01]  /*0340*/  LDG.E R23, desc[UR10][R10.64+0xc] ;  /* 0x00000c0a0a177981 */ /* 0x000f62000c1e1900 */
[----:B--2---:R-:W-:-:S03]  /*0350*/  FMUL R28, R20, R21 ;  /* 0x00000015141c7220 */ /* 0x004fc60000400000 */
[----:B------:R-:W2:Y:S04]  /*0360*/  LDG.E R20, desc[UR10][R26.64+0x8] ;  /* 0x0000080a1a147981 */ /* 0x000ea8000c1e1900 */
[----:B------:R0:W2:Y:S01]  /*0370*/  LDG.E R21, desc[UR10][R10.64+0x8] ;  /* 0x0000080a0a157981 */ /* 0x0000a2000c1e1900 */
[----:B---3--:R-:W-:Y:S02]  /*0380*/  FMUL R29, R19, R18 ;  /* 0x00000012131d7220 */ /* 0x008fe40000400000 */
[----:B------:R4:W1:Y:S02]  /*0390*/  F2F.F64.F32 R18, R28 ;  /* 0x0000001c00127310 */ /* 0x0008640000201800 */
[----:B----4-:R-:W-:-:S06]  /*03a0*/  FMUL R28, R16, R17 ;  /* 0x00000011101c7220 */ /* 0x010fcc0000400000 */
[----:B------:R-:W3:Y:S01]  /*03b0*/  F2F.F64.F32 R16, R29 ;  /* 0x0000001d00107310 */ /* 0x000ee20000201800 */
[----:B-1----:R-:W-:-:S07]  /*03c0*/  DADD R18, R18, R14 ;  /* 0x0000000012127229 */ /* 0x002fce000000000e */
[----:B------:R-:W1:Y:S01]  /*03d0*/  F2F.F64.F32 R14, R28 ;  /* 0x0000001c000e7310 */ /* 0x000e620000201800 */
[----:B-----5:R-:W-:Y:S01]  /*03e0*/  FMUL R24, R24, R25 ;  /* 0x0000001918187220 */ /* 0x020fe20000400000 */
[----:B---3--:R-:W-:-:S06]  /*03f0*/  DADD R16, R18, R16 ;  /* 0x0000000012107229 */ /* 0x008fcc0000000010 */
[----:B------:R-:W3:Y:S01]  /*0400*/  F2F.F64.F32 R18, R24 ;  /* 0x0000001800127310 */ /* 0x000ee20000201800 */
[----:B------:R-:W-:Y:S01]  /*0410*/  FMUL R25, R6, R7 ;  /* 0x0000000706197220 */ /* 0x000fe20000400000 */
[----:B-1----:R-:W-:-:S06]  /*0420*/  DADD R14, R16, R14 ;  /* 0x00000000100e7229 */ /* 0x002fcc000000000e */
[----:B------:R-:W1:Y:S01]  /*0430*/  F2F.F64.F32 R6, R25 ;  /* 0x0000001900067310 */ /* 0x000e620000201800 */
[----:B------:R-:W-:Y:S01]  /*0440*/  FMUL R16, R8, R9 ;  /* 0x0000000908107220 */ /* 0x000fe20000400000 */
[----:B---3--:R-:W-:-:S06]  /*0450*/  DADD R14, R14, R18 ;  /* 0x000000000e0e7229 */ /* 0x008fcc0000000012 */
[----:B------:R-:W3:Y:S01]  /*0460*/  F2F.F64.F32 R8, R16 ;  /* 0x0000001000087310 */ /* 0x000ee20000201800 */
[----:B------:R-:W-:Y:S01]  /*0470*/  FMUL R22, R22, R23 ;  /* 0x0000001716167220 */ /* 0x000fe20000400000 */
[----:B-1----:R-:W-:Y:S01]  /*0480*/  DADD R14, R14, R6 ;  /* 0x000000000e0e7229 */ /* 0x002fe20000000006 */
[----:B------:R-:W-:-:S07]  /*0490*/  UIADD3 UR5, UPT, UPT, UR5, 0x8, URZ ;  /* 0x0000000805057890 */ /* 0x000fce000fffe0ff */
[----:B---3--:R-:W-:Y:S02]  /*04a0*/  DADD R8, R14, R8 ;  /* 0x000000000e087229 */ /* 0x008fe40000000008 */
[----:B------:R-:W-:Y:S01]  /*04b0*/  F2F.F64.F32 R14, R22 ;  /* 0x00000016000e7310 */ /* 0x000fe20000201800 */
[----:B------:R-:W-:Y:S01]  /*04c0*/  UISETP.NE.AND UP1, UPT, UR5, URZ, UPT ;  /* 0x000000ff0500728c */ /* 0x000fe2000bf25270 */
[----:B0-----:R-:W-:Y:S02]  /*04d0*/  IADD3 R10, P0, PT, R10, 0x20, RZ ;  /* 0x000000200a0a7810 */ /* 0x001fe40007f1e0ff */
[----:B------:R-:W-:Y:S02]  /*04e0*/  IADD3 R5, PT, PT, R5, 0x8, RZ ;  /* 0x0000000805057810 */ /* 0x000fe40007ffe0ff */
[----:B------:R-:W-:Y:S01]  /*04f0*/  IADD3.X R11, PT, PT, RZ, R11, RZ, P0, !PT ;  /* 0x0000000bff0b7210 */ /* 0x000fe200007fe4ff */
[----:B--2---:R-:W-:-:S04]  /*0500*/  FMUL R20, R20, R21 ;  /* 0x0000001514147220 */ /* 0x004fc80000400000 */
[----:B------:R-:W0:Y:S02]  /*0510*/  F2F.F64.F32 R6, R20 ;  /* 0x0000001400067310 */ /* 0x000e240000201800 */
[----:B0-----:R-:W-:-:S08]  /*0520*/  DADD R6, R8, R6 ;  /* 0x0000000008067229 */ /* 0x001fd00000000006 */
[----:B------:R-:W-:Y:S01]  /*0530*/  DADD R14, R6, R14 ;  /* 0x00000000060e7229 */ /* 0x000fe2000000000e */
[----:B------:R-:W-:Y:S10]  /*0540*/  BRA.U UP1, `(.L_x_2) ;  /* 0xfffffffd01447547 */ /* 0x000ff4000b83ffff */
.L_x_1:
[----:B------:R-:W-:Y:S05]  /*0550*/  BRA.U !UP0, `(.L_x_3) ;  /* 0x0000000508207547 */ /* 0x000fea000b800000 */
[----:B------:R-:W-:Y:S02]  /*0560*/  UISETP.GE.U32.AND UP0, UPT, UR7, 0x4, UPT ;  /* 0x000000040700788c */ /* 0x000fe4000bf06070 */
[----:B------:R-:W-:-:S04]  /*0570*/  ULOP3.LUT UR8, UR6, 0x3, URZ, 0xc0, !UPT ;  /* 0x0000000306087892 */ /* 0x000fc8000f8ec0ff */
[----:B------:R-:W-:-:S03]  /*0580*/  UISETP.NE.AND UP1, UPT, UR8, URZ, UPT ;  /* 0x000000ff0800728c */ /* 0x000fc6000bf25270 */
[----:B------:R-:W-:Y:S08]  /*0590*/  BRA.U !UP0, `(.L_x_4) ;  /* 0x00000001087c7547 */ /* 0x000ff0000b800000 */
[----:B------:R-:W0:Y:S01]  /*05a0*/  LDC.64 R6, c[0x0][0x388] ;  /* 0x0000e200ff067b82 */ /* 0x000e220000000a00 */
[----:B------:R-:W1:Y:S01]  /*05b0*/  LDCU.64 UR12, c[0x0][0x388] ;  /* 0x00007100ff0c77ac */ /* 0x000e620008000a00 */
[----:B------:R-:W-:Y:S02]  /*05c0*/  IADD3 R11, PT, PT, R0, UR4, RZ ;  /* 0x00000004000b7c10 */ /* 0x000fe4000fffe0ff */
[----:B------:R-:W-:Y:S02]  /*05d0*/  IADD3 R5, PT, PT, R2, UR4, RZ ;  /* 0x0000000402057c10 */ /* 0x000fe4000fffe0ff */
[----:B------:R-:W-:-:S04]  /*05e0*/  IADD3 R8, P0, PT, R0, UR4, RZ ;  /* 0x0000000400087c10 */ /* 0x000fc8000ff1e0ff */
[----:B------:R-:W-:Y:S02]  /*05f0*/  IADD3.X R9, PT, PT, RZ, RZ, RZ, P0, !PT ;  /* 0x000000ffff097210 */ /* 0x000fe400007fe4ff */
[----:B-1----:R-:W-:Y:S01]  /*0600*/  LEA R12, P0, R8, UR12, 0x2 ;  /* 0x0000000c080c7c11 */ /* 0x002fe2000f8010ff */
[----:B0-----:R-:W-:-:S04]  /*0610*/  IMAD.WIDE.U32 R10, R11, 0x4, R6 ;  /* 0x000000040b0a7825 */ /* 0x001fc800078e0006 */
[----:B------:R-:W-:Y:S02]  /*0620*/  IMAD.WIDE R6, R5, 0x4, R6 ;  /* 0x0000000405067825 */ /* 0x000fe400078e0206 */
[----:B------:R-:W2:Y:S01]  /*0630*/  LDG.E R10, desc[UR10][R10.64] ;  /* 0x0000000a0a0a7981 */ /* 0x000ea2000c1e1900 */
[----:B------:R-:W-:-:S03]  /*0640*/  LEA.HI.X R13, R8, UR13, R9, 0x2, P0 ;  /* 0x0000000d080d7c11 */ /* 0x000fc600080f1409 */
[----:B------:R-:W2:Y:S04]  /*0650*/  LDG.E R5, desc[UR10][R6.64] ;  /* 0x0000000a06057981 */ /* 0x000ea8000c1e1900 */
[----:B------:R-:W3:Y:S04]  /*0660*/  LDG.E R16, desc[UR10][R6.64+0x4] ;  /* 0x0000040a06107981 */ /* 0x000ee8000c1e1900 */
[----:B------:R-:W3:Y:S04]  /*0670*/  LDG.E R17, desc[UR10][R12.64+0x4] ;  /* 0x0000040a0c117981 */ /* 0x000ee8000c1e1900 */
[----:B------:R-:W4:Y:S04]  /*0680*/  LDG.E R18, desc[UR10][R6.64+0x8] ;  /* 0x0000080a06127981 */ /* 0x000f28000c1e1900 */
[----:B------:R-:W4:Y:S04]  /*0690*/  LDG.E R19, desc[UR10][R12.64+0x8] ;  /* 0x0000080a0c137981 */ /* 0x000f28000c1e1900 */
[----:B------:R-:W5:Y:S04]  /*06a0*/  LDG.E R21, desc[UR10][R12.64+0xc] ;  /* 0x00000c0a0c157981 */ /* 0x000f68000c1e1900 */
[----:B------:R-:W5:Y:S01]  /*06b0*/  LDG.E R20, desc[UR10][R6.64+0xc] ;  /* 0x00000c0a06147981 */ /* 0x000f62000c1e1900 */
[----:B------:R-:W-:Y:S01]  /*06c0*/  UIADD3 UR4, UPT, UPT, UR4, 0x4, URZ ;  /* 0x0000000404047890 */ /* 0x000fe2000fffe0ff */
[----:B--2---:R-:W-:-:S04]  /*06d0*/  FMUL R5, R5, R10 ;  /* 0x0000000a05057220 */ /* 0x004fc80000400000 */
[----:B------:R-:W0:Y:S01]  /*06e0*/  F2F.F64.F32 R8, R5 ;  /* 0x0000000500087310 */ /* 0x000e220000201800 */
[----:B---3--:R-:W-:-:S07]  /*06f0*/  FMUL R16, R16, R17 ;  /* 0x0000001110107220 */ /* 0x008fce0000400000 */
[----:B------:R-:W1:Y:S01]  /*0700*/  F2F.F64.F32 R10, R16 ;  /* 0x00000010000a7310 */ /* 0x000e620000201800 */
[----:B----4-:R-:W-:Y:S01]  /*0710*/  FMUL R18, R18, R19 ;  /* 0x0000001312127220 */ /* 0x010fe20000400000 */
[----:B0-----:R-:W-:-:S06]  /*0720*/  DADD R8, R14, R8 ;  /* 0x000000000e087229 */ /* 0x001fcc0000000008 */
[----:B------:R-:W0:Y:S01]  /*0730*/  F2F.F64.F32 R14, R18 ;  /* 0x00000012000e7310 */ /* 0x000e220000201800 */
[----:B-----5:R-:W-:Y:S01]  /*0740*/  FMUL R20, R20, R21 ;  /* 0x0000001514147220 */ /* 0x020fe20000400000 */
[----:B-1----:R-:W-:-:S06]  /*0750*/  DADD R8, R8, R10 ;  /* 0x0000000008087229 */ /* 0x002fcc000000000a */
[----:B------:R-:W1:Y:S02]  /*0760*/  F2F.F64.F32 R10, R20 ;  /* 0x00000014000a7310 */ /* 0x000e640000201800 */
[----:B0-----:R-:W-:-:S08]  /*0770*/  DADD R14, R8, R14 ;  /* 0x00000000080e7229 */ /* 0x001fd0000000000e */
[----:B-1----:R-:W-:-:S11]  /*0780*/  DADD R14, R14, R10 ;  /* 0x000000000e0e7229 */ /* 0x002fd6000000000a */
.L_x_4:
[----:B------:R-:W-:Y:S05]  /*0790*/  BRA.U !UP1, `(.L_x_3) ;  /* 0x0000000109907547 */ /* 0x000fea000b800000 */
[----:B------:R-:W-:Y:S02]  /*07a0*/  UISETP.NE.AND UP0, UPT, UR8, 0x1, UPT ;  /* 0x000000010800788c */ /* 0x000fe4000bf05270 */
[----:B------:R-:W-:-:S04]  /*07b0*/  ULOP3.LUT UR5, UR6, 0x1, URZ, 0xc0, !UPT ;  /* 0x0000000106057892 */ /* 0x000fc8000f8ec0ff */
[----:B------:R-:W-:-:S03]  /*07c0*/  UISETP.NE.U32.AND UP1, UPT, UR5, 0x1, UPT ;  /* 0x000000010500788c */ /* 0x000fc6000bf25070 */
        /* <DEDUP_REMOVED lines=9> */
[----:B------:R-:W-:Y:S01]  /*0860*/  IMAD.WIDE R6, R5, 0x4, R6 ;  /* 0x0000000405067825 */ /* 0x000fe200078e0206 */
[----:B------:R-:W-:Y:S01]  /*0870*/  LEA.HI.X R13, R10, UR7, R11, 0x2, P0 ;  /* 0x000000070a0d7c11 */ /* 0x000fe200080f140b */
[----:B------:R-:W2:Y:S04]  /*0880*/  LDG.E R8, desc[UR10][R8.64] ;  /* 0x0000000a08087981 */ /* 0x000ea8000c1e1900 */
[----:B------:R-:W2:Y:S04]  /*0890*/  LDG.E R5, desc[UR10][R6.64] ;  /* 0x0000000a06057981 */ /* 0x000ea8000c1e1900 */
[----:B------:R-:W3:Y:S04]  /*08a0*/  LDG.E R13, desc[UR10][R12.64+0x4] ;  /* 0x0000040a0c0d7981 */ /* 0x000ee8000c1e1900 */
[----:B------:R-:W3:Y:S01]  /*08b0*/  LDG.E R16, desc[UR10][R6.64+0x4] ;  /* 0x0000040a06107981 */ /* 0x000ee2000c1e1900 */
[----:B------:R-:W-:Y:S01]  /*08c0*/  UIADD3 UR4, UPT, UPT, UR4, 0x2, URZ ;  /* 0x0000000204047890 */ /* 0x000fe2000fffe0ff */
[----:B--2---:R-:W-:-:S04]  /*08d0*/  FMUL R5, R5, R8 ;  /* 0x0000000805057220 */ /* 0x004fc80000400000 */
[----:B------:R-:W0:Y:S01]  /*08e0*/  F2F.F64.F32 R10, R5 ;  /* 0x00000005000a7310 */ /* 0x000e220000201800 */
[----:B---3--:R-:W-:-:S07]  /*08f0*/  FMUL R16, R16, R13 ;  /* 0x0000000d10107220 */ /* 0x008fce0000400000 */
[----:B------:R-:W1:Y:S01]  /*0900*/  F2F.F64.F32 R16, R16 ;  /* 0x0000001000107310 */ /* 0x000e620000201800 */
[----:B0-----:R-:W-:-:S08]  /*0910*/  DADD R10, R14, R10 ;  /* 0x000000000e0a7229 */ /* 0x001fd0000000000a */
[----:B-1----:R-:W-:-:S11]  /*0920*/  DADD R14, R10, R16 ;  /* 0x000000000a0e7229 */ /* 0x002fd60000000010 */
.L_x_5:
[----:B------:R-:W-:Y:S05]  /*0930*/  BRA.U UP1, `(.L_x_3) ;  /* 0x0000000101287547 */ /* 0x000fea000b800000 */
[----:B------:R-:W0:Y:S01]  /*0940*/  LDC.64 R8, c[0x0][0x388] ;  /* 0x0000e200ff087b82 */ /* 0x000e220000000a00 */
[----:B------:R-:W-:Y:S02]  /*0950*/  IADD3 R7, PT, PT, R2, UR4, RZ ;  /* 0x0000000402077c10 */ /* 0x000fe4000fffe0ff */
[----:B------:R-:W-:-:S03]  /*0960*/  IADD3 R5, PT, PT, R0, UR4, RZ ;  /* 0x0000000400057c10 */ /* 0x000fc6000fffe0ff */
[----:B0-----:R-:W-:-:S04]  /*0970*/  IMAD.WIDE R6, R7, 0x4, R8 ;  /* 0x0000000407067825 */ /* 0x001fc800078e0208 */
[----:B------:R-:W-:Y:S02]  /*0980*/  IMAD.WIDE.U32 R8, R5, 0x4, R8 ;  /* 0x0000000405087825 */ /* 0x000fe400078e0008 */
[----:B------:R-:W2:Y:S04]  /*0990*/  LDG.E R6, desc[UR10][R6.64] ;  /* 0x0000000a06067981 */ /* 0x000ea8000c1e1900 */
[----:B------:R-:W2:Y:S02]  /*09a0*/  LDG.E R9, desc[UR10][R8.64] ;  /* 0x0000000a08097981 */ /* 0x000ea4000c1e1900 */
[----:B--2---:R-:W-:-:S06]  /*09b0*/  FMUL R10, R6, R9 ;  /* 0x00000009060a7220 */ /* 0x004fcc0000400000 */
[----:B------:R-:W0:Y:S02]  /*09c0*/  F2F.F64.F32 R10, R10 ;  /* 0x0000000a000a7310 */ /* 0x000e240000201800 */
[----:B0-----:R-:W-:-:S11]  /*09d0*/  DADD R14, R14, R10 ;  /* 0x000000000e0e7229 */ /* 0x001fd6000000000a */
.L_x_3:
[----:B------:R0:W1:Y:S02]  /*09e0*/  F2F.F32.F64 R15, R14 ;  /* 0x0000000e000f7310 */ /* 0x0000640000301000 */
.L_x_0:
[----:B------:R-:W2:Y:S01]  /*09f0*/  LDC.64 R6, c[0x0][0x390] ;  /* 0x0000e400ff067b82 */ /* 0x000ea20000000a00 */
[----:B------:R-:W-:-:S04]  /*0a00*/  IMAD R3, R3, UR9, R4 ;  /* 0x0000000903037c24 */ /* 0x000fc8000f8e0204 */
[----:B--2---:R-:W-:-:S05]  /*0a10*/  IMAD.WIDE R2, R3, 0x4, R6 ;  /* 0x0000000403027825 */ /* 0x004fca00078e0206 */
[----:B-1----:R-:W-:Y:S01]  /*0a20*/  STG.E desc[UR10][R2.64], R15 ;  /* 0x0000000f02007986 */ /* 0x002fe2000c10190a */
[----:B------:R-:W-:Y:S05]  /*0a30*/  EXIT ;  /* 0x000000000000794d */ /* 0x000fea0003800000 */
.L_x_6:
[----:B------:R-:W-:-:S00]  /*0a40*/  BRA `(.L_x_6) ;  /* 0xfffffffc00fc7947 */ /* 0x000fc0000383ffff */
[----:B------:R-:W-:-:S00]  /*0a50*/  NOP ;  /* 0x0000000000007918 */ /* 0x000fc00000000000 */
        /* <DEDUP_REMOVED lines=10> */
.L_x_7:


//--------------------- .nv.shared.reserved.0     --------------------------
	.section	.nv.shared.reserved.0,"aw",@nobits
	.weak		__nv_reservedSMEM_offset_0_alias
	.size		__nv_reservedSMEM_offset_0_alias, 0, 64
	.other		__nv_reservedSMEM_offset_0_alias,@"STO_CUDA_RESERVED_SHARED STV_DEFAULT"
__nv_reservedSMEM_offset_0_alias:
	.zero		0
	.zero		64


//--------------------- .nv.constant0._Z6kerneliiPKfPf --------------------------
	.section	.nv.constant0._Z6kerneliiPKfPf,"a",@progbits
	.sectionflags	@""
	.align	4
.nv.constant0._Z6kerneliiPKfPf:
	.zero		920


//--------------------- SYMBOLS --------------------------

	.type		.nv.reservedSmem.offset0,@object
	.size		.nv.reservedSmem.offset0,0x4
